	.headerflags	@"EF_CUDA_TEXMODE_UNIFIED EF_CUDA_64BIT_ADDRESS EF_CUDA_ACCELERATORS EF_CUDA_SM90 EF_CUDA_VIRTUAL_SM(EF_CUDA_SM90)"
	.elftype	@"ET_EXEC"


//--------------------- .nv.info                  --------------------------
	.section	.nv.info,"",@"SHT_CUDA_INFO"
	.align	4


	//----- nvinfo : EIATTR_REGCOUNT
	.align		4
        /*0000*/ 	.byte	0x04, 0x2f
        /*0002*/ 	.short	(.L_1 - .L_0)
	.align		4
.L_0:
        /*0004*/ 	.word	index@(triton_poi_fused_7)
        /*0008*/ 	.word	0x0000001f


	//----- nvinfo : EIATTR_MIN_STACK_SIZE
	.align		4
.L_1:
        /*000c*/ 	.byte	0x04, 0x12
        /*000e*/ 	.short	(.L_3 - .L_2)
	.align		4
.L_2:
        /*0010*/ 	.word	index@(triton_poi_fused_7)
        /*0014*/ 	.word	0x00000000


	//----- nvinfo : EIATTR_FRAME_SIZE
	.align		4
.L_3:
        /*0018*/ 	.byte	0x04, 0x11
        /*001a*/ 	.short	(.L_5 - .L_4)
	.align		4
.L_4:
        /*001c*/ 	.word	index@(triton_poi_fused_7)
        /*0020*/ 	.word	0x00000000


	//----- nvinfo : EIATTR_MIN_STACK_SIZE
	.align		4
.L_5:
        /*0024*/ 	.byte	0x04, 0x12
        /*0026*/ 	.short	(.L_7 - .L_6)
	.align		4
.L_6:
        /*0028*/ 	.word	index@(triton_poi_fused_7)
        /*002c*/ 	.word	0x00000000
.L_7:


//--------------------- .nv.info.triton_poi_fused_7 --------------------------
	.section	.nv.info.triton_poi_fused_7,"",@"SHT_CUDA_INFO"
	.sectionflags	@""
	.align	4


	//----- nvinfo : EIATTR_CUDA_API_VERSION
	.align		4
        /*0000*/ 	.byte	0x04, 0x37
        /*0002*/ 	.short	(.L_9 - .L_8)
.L_8:
        /*0004*/ 	.word	0x0000007c


	//----- nvinfo : EIATTR_KPARAM_INFO
	.align		4
.L_9:
        /*0008*/ 	.byte	0x04, 0x17
        /*000a*/ 	.short	(.L_11 - .L_10)
.L_10:
        /*000c*/ 	.word	0x00000000
        /*0010*/ 	.short	0x0003
        /*0012*/ 	.short	0x0014
        /*0014*/ 	.byte	0x00, 0xf0, 0x11, 0x00


	//----- nvinfo : EIATTR_KPARAM_INFO
	.align		4
.L_11:
        /*0018*/ 	.byte	0x04, 0x17
        /*001a*/ 	.short	(.L_13 - .L_12)
.L_12:
        /*001c*/ 	.word	0x00000000
        /*0020*/ 	.short	0x0002
        /*0022*/ 	.short	0x0010
        /*0024*/ 	.byte	0x00, 0xf0, 0x11, 0x00


	//----- nvinfo : EIATTR_KPARAM_INFO
	.align		4
.L_13:
        /*0028*/ 	.byte	0x04, 0x17
        /*002a*/ 	.short	(.L_15 - .L_14)
.L_14:
        /*002c*/ 	.word	0x00000000
        /*0030*/ 	.short	0x0001
        /*0032*/ 	.short	0x0008
        /*0034*/ 	.byte	0x00, 0xf4, 0x21, 0x00


	//----- nvinfo : EIATTR_KPARAM_INFO
	.align		4
.L_15:
        /*0038*/ 	.byte	0x04, 0x17
        /*003a*/ 	.short	(.L_17 - .L_16)
.L_16:
        /*003c*/ 	.word	0x00000000
        /*0040*/ 	.short	0x0000
        /*0042*/ 	.short	0x0000
        /*0044*/ 	.byte	0x00, 0xf4, 0x21, 0x00


	//----- nvinfo : EIATTR_SPARSE_MMA_MASK
	.align		4
.L_17:
        /*0048*/ 	.byte	0x03, 0x50
        /*004a*/ 	.short	0x0000


	//----- nvinfo : EIATTR_MAXREG_COUNT
	.align		4
        /*004c*/ 	.byte	0x03, 0x1b
        /*004e*/ 	.short	0x00ff


	//----- nvinfo : EIATTR_EXIT_INSTR_OFFSETS
	.align		4
        /*0050*/ 	.byte	0x04, 0x1c
        /*0052*/ 	.short	(.L_19 - .L_18)


	//   ....[0]....
.L_18:
        /*0054*/ 	.word	0x000005e0


	//   ....[1]....
        /*0058*/ 	.word	0x00000630


	//----- nvinfo : EIATTR_REQNTID
	.align		4
.L_19:
        /*005c*/ 	.byte	0x04, 0x10
        /*005e*/ 	.short	(.L_21 - .L_20)
.L_20:
        /*0060*/ 	.word	0x00000080
        /*0064*/ 	.word	0x00000001
        /*0068*/ 	.word	0x00000001


	//----- nvinfo : EIATTR_CBANK_PARAM_SIZE
	.align		4
.L_21:
        /*006c*/ 	.byte	0x03, 0x19
        /*006e*/ 	.short	0x0018


	//----- nvinfo : EIATTR_PARAM_CBANK
	.align		4
        /*0070*/ 	.byte	0x04, 0x0a
        /*0072*/ 	.short	(.L_23 - .L_22)
	.align		4
.L_22:
        /*0074*/ 	.word	index@(.nv.constant0.triton_poi_fused_7)
        /*0078*/ 	.short	0x0210
        /*007a*/ 	.short	0x0018


	//----- nvinfo : EIATTR_SW_WAR
	.align		4
.L_23:
        /*007c*/ 	.byte	0x04, 0x36
        /*007e*/ 	.short	(.L_25 - .L_24)
.L_24:
        /*0080*/ 	.word	0x00000008
.L_25:


//--------------------- .nv.callgraph             --------------------------
	.section	.nv.callgraph,"",@"SHT_CUDA_CALLGRAPH"
	.align	4
	.sectionentsize	8
	.align		4
        /*0000*/ 	.word	0x00000000
	.align		4
        /*0004*/ 	.word	0xffffffff
	.align		4
        /*0008*/ 	.word	0x00000000
	.align		4
        /*000c*/ 	.word	0xfffffffe
	.align		4
        /*0010*/ 	.word	0x00000000
	.align		4
        /*0014*/ 	.word	0xfffffffd
	.align		4
        /*0018*/ 	.word	0x00000000
	.align		4
        /*001c*/ 	.word	0xfffffffc


//--------------------- .text.triton_poi_fused_7  --------------------------
	.section	.text.triton_poi_fused_7,"ax",@progbits
	.sectionflags	@"SHF_BARRIERS=1"
	.align	128
        .global         triton_poi_fused_7
        .type           triton_poi_fused_7,@function
        .size           triton_poi_fused_7,(.L_x_1 - triton_poi_fused_7)
        .other          triton_poi_fused_7,@"STO_CUDA_ENTRY STV_DEFAULT"
triton_poi_fused_7:
.text.triton_poi_fused_7:
[----:B------:R-:W0:Y:S01]  /*0000*/  LDC R1, c[0x0][0x28] ;  /* 0x00000a00ff017b82 */ /* 0x000e220000000800 */
[----:B------:R-:W1:Y:S07]  /*0010*/  S2R R0, SR_CTAID.X ;  /* 0x0000000000007919 */ /* 0x000e6e0000002500 */
[----:B------:R-:W2:Y:S01]  /*0020*/  LDC.64 R14, c[0x0][0x210] ;  /* 0x00008400ff0e7b82 */ /* 0x000ea20000000a00 */
[----:B------:R-:W-:Y:S01]  /*0030*/  IMAD.MOV.U32 R19, RZ, RZ, RZ ;  /* 0x000000ffff137224 */ /* 0x000fe200078e00ff */
[----:B------:R-:W-:Y:S01]  /*0040*/  ULDC.64 UR6, c[0x0][0x208] ;  /* 0x0000820000067ab9 */ /* 0x000fe20000000a00 */
[----:B------:R-:W3:Y:S01]  /*0050*/  S2R R21, SR_TID.X ;  /* 0x0000000000157919 */ /* 0x000ee20000002100 */
[----:B------:R-:W4:Y:S01]  /*0060*/  S2R R18, SR_CTAID.Y ;  /* 0x0000000000127919 */ /* 0x000f220000002600 */
[----:B------:R-:W-:-:S02]  /*0070*/  IMAD.MOV.U32 R20, RZ, RZ, RZ ;  /* 0x000000ffff147224 */ /* 0x000fc400078e00ff */
[----:B-1----:R-:W-:Y:S01]  /*0080*/  IMAD.SHL.U32 R0, R0, 0x10, RZ ;  /* 0x0000001000007824 */ /* 0x002fe200078e00ff */
[----:B---3--:R-:W-:-:S04]  /*0090*/  SHF.R.U32.HI R17, RZ, 0x4, R21 ;  /* 0x00000004ff117819 */ /* 0x008fc80000011615 */
[----:B------:R-:W-:Y:S01]  /*00a0*/  LOP3.LUT R6, R0, 0xf, R21, 0xf8, !PT ;  /* 0x0000000f00067812 */ /* 0x000fe200078ef815 */
[----:B----4-:R-:W-:Y:S01]  /*00b0*/  IMAD.SHL.U32 R16, R18, 0x40, RZ ;  /* 0x0000004012107824 */ /* 0x010fe200078e00ff */
[----:B------:R-:W-:Y:S02]  /*00c0*/  SGXT.U32 R17, R17, 0x3 ;  /* 0x000000031111781a */ /* 0x000fe40000000000 */
[----:B------:R-:W-:Y:S02]  /*00d0*/  ISETP.GE.AND P0, PT, R6, 0x9, PT ;  /* 0x000000090600780c */ /* 0x000fe40003f06270 */
[----:B------:R-:W-:Y:S02]  /*00e0*/  LOP3.LUT R2, R16, R17, RZ, 0xfc, !PT ;  /* 0x0000001110027212 */ /* 0x000fe400078efcff */
[----:B------:R-:W-:Y:S02]  /*00f0*/  LOP3.LUT R3, R16, 0x8, R17, 0xfe, !PT ;  /* 0x0000000810037812 */ /* 0x000fe400078efe11 */
[----:B------:R-:W-:Y:S01]  /*0100*/  LOP3.LUT R4, R16, 0x10, R17, 0xfe, !PT ;  /* 0x0000001010047812 */ /* 0x000fe200078efe11 */
[--C-:B------:R-:W-:Y:S01]  /*0110*/  IMAD R27, R2, 0x9, R6.reuse ;  /* 0x00000009021b7824 */ /* 0x100fe200078e0206 */
        /* <DEDUP_REMOVED lines=9> */
[----:B------:R-:W-:-:S02]  /*01b0*/  IMAD R11, R11, 0x9, R6 ;  /* 0x000000090b0b7824 */ /* 0x000fc400078e0206 */
[--C-:B------:R-:W-:Y:S02]  /*01c0*/  IMAD R13, R13, 0x9, R6.reuse ;  /* 0x000000090d0d7824 */ /* 0x100fe400078e0206 */
[----:B------:R-:W-:Y:S02]  /*01d0*/  IMAD R23, R23, 0x9, R6 ;  /* 0x0000000917177824 */ /* 0x000fe400078e0206 */
[----:B--2---:R-:W-:-:S04]  /*01e0*/  IMAD.WIDE R26, R27, 0x4, R14 ;  /* 0x000000041b1a7825 */ /* 0x004fc800078e020e */
[--C-:B------:R-:W-:Y:S01]  /*01f0*/  IMAD.WIDE R2, R3, 0x4, R14.reuse ;  /* 0x0000000403027825 */ /* 0x100fe200078e020e */
[----:B------:R1:W2:Y:S01]  /*0200*/  @!P0 LDG.E.EL R19, desc[UR6][R26.64] ;  /* 0x000000061a138981 */ /* 0x0002a2000c2e1900 */
[----:B------:R-:W-:Y:S02]  /*0210*/  CS2R R24, SRZ ;  /* 0x0000000000187805 */ /* 0x000fe4000001ff00 */
[--C-:B------:R-:W-:Y:S01]  /*0220*/  IMAD.WIDE R4, R5, 0x4, R14.reuse ;  /* 0x0000000405047825 */ /* 0x100fe200078e020e */
[----:B------:R3:W4:Y:S03]  /*0230*/  @!P0 LDG.E.EL R20, desc[UR6][R2.64] ;  /* 0x0000000602148981 */ /* 0x000726000c2e1900 */
[----:B------:R-:W-:-:S04]  /*0240*/  IMAD.WIDE R6, R7, 0x4, R14 ;  /* 0x0000000407067825 */ /* 0x000fc800078e020e */
[----:B------:R-:W-:-:S04]  /*0250*/  IMAD.WIDE R8, R9, 0x4, R14 ;  /* 0x0000000409087825 */ /* 0x000fc800078e020e */
[----:B------:R-:W-:-:S04]  /*0260*/  IMAD.WIDE R10, R11, 0x4, R14 ;  /* 0x000000040b0a7825 */ /* 0x000fc800078e020e */
[--C-:B------:R-:W-:Y:S01]  /*0270*/  IMAD.WIDE R12, R13, 0x4, R14.reuse ;  /* 0x000000040d0c7825 */ /* 0x100fe200078e020e */
[----:B-1----:R-:W-:Y:S01]  /*0280*/  CS2R R26, SRZ ;  /* 0x00000000001a7805 */ /* 0x002fe2000001ff00 */
[----:B------:R-:W5:Y:S02]  /*0290*/  @!P0 LDG.E.EL R24, desc[UR6][R6.64] ;  /* 0x0000000606188981 */ /* 0x000f64000c2e1900 */
[----:B------:R-:W-:Y:S01]  /*02a0*/  IMAD.WIDE R14, R23, 0x4, R14 ;  /* 0x00000004170e7825 */ /* 0x000fe200078e020e */
[----:B------:R-:W-:Y:S01]  /*02b0*/  HFMA2.MMA R23, -RZ, RZ, 0, 0 ;  /* 0x00000000ff177435 */ /* 0x000fe200000001ff */
[----:B------:R-:W5:Y:S02]  /*02c0*/  @!P0 LDG.E.EL R25, desc[UR6][R10.64] ;  /* 0x000000060a198981 */ /* 0x000f64000c2e1900 */
[----:B------:R-:W-:Y:S02]  /*02d0*/  IMAD.MOV.U32 R22, RZ, RZ, RZ ;  /* 0x000000ffff167224 */ /* 0x000fe400078e00ff */
[----:B------:R-:W5:Y:S04]  /*02e0*/  @!P0 LDG.E.EL R27, desc[UR6][R12.64] ;  /* 0x000000060c1b8981 */ /* 0x000f68000c2e1900 */
[----:B------:R-:W5:Y:S04]  /*02f0*/  @!P0 LDG.E.EL R22, desc[UR6][R4.64] ;  /* 0x0000000604168981 */ /* 0x000f68000c2e1900 */
[----:B------:R1:W5:Y:S04]  /*0300*/  @!P0 LDG.E.EL R23, desc[UR6][R8.64] ;  /* 0x0000000608178981 */ /* 0x000368000c2e1900 */
[----:B------:R-:W5:Y:S01]  /*0310*/  @!P0 LDG.E.EL R26, desc[UR6][R14.64] ;  /* 0x000000060e1a8981 */ /* 0x000f62000c2e1900 */
[----:B------:R-:W1:Y:S01]  /*0320*/  S2UR UR5, SR_CgaCtaId ;  /* 0x00000000000579c3 */ /* 0x000e620000008800 */
[----:B---3--:R-:W-:Y:S01]  /*0330*/  IMAD.SHL.U32 R2, R21, 0x40, RZ ;  /* 0x0000004015027824 */ /* 0x008fe200078e00ff */
[----:B------:R-:W-:-:S04]  /*0340*/  UMOV UR4, 0x400 ;  /* 0x0000040000047882 */ /* 0x000fc80000000000 */
[----:B------:R-:W-:-:S04]  /*0350*/  LOP3.LUT R2, R2, 0x3c0, RZ, 0xc0, !PT ;  /* 0x000003c002027812 */ /* 0x000fc800078ec0ff */
[----:B------:R-:W-:Y:S01]  /*0360*/  LOP3.LUT R3, R2, R17, RZ, 0xfc, !PT ;  /* 0x0000001102037212 */ /* 0x000fe200078efcff */
[----:B01----:R-:W-:-:S06]  /*0370*/  UPRMT UR4, UR5, 0x654, UR4 ;  /* 0x0000065405047896 */ /* 0x003fcc0008000004 */
[----:B------:R-:W-:-:S05]  /*0380*/  LEA.HI R2, R2, UR4, RZ, 0x1e ;  /* 0x0000000402027c11 */ /* 0x000fca000f8ff0ff */
[----:B------:R-:W-:Y:S01]  /*0390*/  IMAD R28, R3, 0x4, R2 ;  /* 0x00000004031c7824 */ /* 0x000fe200078e0202 */
[C---:B------:R-:W-:Y:S01]  /*03a0*/  LOP3.LUT R2, R21.reuse, 0x70, RZ, 0xc0, !PT ;  /* 0x0000007015027812 */ /* 0x040fe200078ec0ff */
[----:B------:R-:W-:-:S03]  /*03b0*/  IMAD.SHL.U32 R21, R21, 0x4, RZ ;  /* 0x0000000415157824 */ /* 0x000fc600078e00ff */
[----:B------:R-:W-:Y:S02]  /*03c0*/  IADD3 R3, R2, UR4, RZ ;  /* 0x0000000402037c10 */ /* 0x000fe4000fffe0ff */
[----:B------:R-:W-:-:S05]  /*03d0*/  LOP3.LUT R8, R21, 0x1fc, RZ, 0xc0, !PT ;  /* 0x000001fc15087812 */ /* 0x000fca00078ec0ff */
[----:B------:R-:W-:Y:S01]  /*03e0*/  IMAD R4, R8, 0x4, R3 ;  /* 0x0000000408047824 */ /* 0x000fe200078e0203 */
[----:B------:R-:W-:Y:S02]  /*03f0*/  SHF.R.S32.HI R3, RZ, 0x19, R18 ;  /* 0x00000019ff037819 */ /* 0x000fe40000011412 */
[----:B------:R-:W-:Y:S02]  /*0400*/  LOP3.LUT R16, R16, 0x3c, R21, 0xf8, !PT ;  /* 0x0000003c10107812 */ /* 0x000fe400078ef815 */
[----:B------:R-:W-:-:S04]  /*0410*/  SGXT R3, R3, 0x1 ;  /* 0x000000010303781a */ /* 0x000fc80000000200 */
[----:B------:R-:W-:Y:S02]  /*0420*/  LEA.HI R9, R3, R16, RZ, 0x4 ;  /* 0x0000001003097211 */ /* 0x000fe400078f20ff */
[----:B------:R-:W0:Y:S02]  /*0430*/  LDC.64 R2, c[0x0][0x218] ;  /* 0x00008600ff027b82 */ /* 0x000e240000000a00 */
[----:B------:R-:W-:Y:S02]  /*0440*/  LOP3.LUT R11, R9, 0xfffffff0, RZ, 0xc0, !PT ;  /* 0xfffffff0090b7812 */ /* 0x000fe400078ec0ff */
[----:B------:R-:W-:Y:S02]  /*0450*/  SHF.R.S32.HI R10, RZ, 0x4, R9 ;  /* 0x00000004ff0a7819 */ /* 0x000fe40000011409 */
[----:B------:R-:W-:Y:S01]  /*0460*/  LOP3.LUT R9, R0, R17, RZ, 0xfc, !PT ;  /* 0x0000001100097212 */ /* 0x000fe200078efcff */
[----:B------:R-:W-:Y:S01]  /*0470*/  IMAD.IADD R11, R16, 0x1, -R11 ;  /* 0x00000001100b7824 */ /* 0x000fe200078e0a0b */
[----:B------:R-:W-:-:S02]  /*0480*/  LOP3.LUT R0, R0, 0x8, R17, 0xfe, !PT ;  /* 0x0000000800007812 */ /* 0x000fc400078efe11 */
[----:B------:R-:W-:Y:S01]  /*0490*/  LOP3.LUT R13, R8, 0x200, RZ, 0xfc, !PT ;  /* 0x00000200080d7812 */ /* 0x000fe200078efcff */
[----:B------:R-:W-:Y:S01]  /*04a0*/  IMAD R12, R10, 0x90, R11 ;  /* 0x000000900a0c7824 */ /* 0x000fe200078e020b */
[C---:B------:R-:W-:Y:S02]  /*04b0*/  ISETP.GE.AND P1, PT, R9.reuse, 0x9, PT ;  /* 0x000000090900780c */ /* 0x040fe40003f26270 */
[----:B------:R-:W-:Y:S01]  /*04c0*/  ISETP.GE.AND P0, PT, R0, 0x9, PT ;  /* 0x000000090000780c */ /* 0x000fe20003f06270 */
[----:B------:R-:W-:Y:S01]  /*04d0*/  IMAD R11, R9, 0x10, R12 ;  /* 0x00000010090b7824 */ /* 0x000fe200078e020c */
[----:B------:R-:W-:-:S04]  /*04e0*/  SHF.R.U32.HI R13, RZ, 0x2, R13 ;  /* 0x00000002ff0d7819 */ /* 0x000fc8000001160d */
[----:B------:R-:W-:Y:S01]  /*04f0*/  LOP3.LUT R13, R13, 0xf0, RZ, 0xc0, !PT ;  /* 0x000000f00d0d7812 */ /* 0x000fe200078ec0ff */
[----:B0-----:R-:W-:-:S03]  /*0500*/  IMAD.WIDE R10, R11, 0x4, R2 ;  /* 0x000000040b0a7825 */ /* 0x001fc600078e0202 */
[----:B------:R-:W-:-:S05]  /*0510*/  IADD3 R13, R13, UR4, RZ ;  /* 0x000000040d0d7c10 */ /* 0x000fca000fffe0ff */
[----:B------:R-:W-:Y:S01]  /*0520*/  IMAD R13, R8, 0x4, R13 ;  /* 0x00000004080d7824 */ /* 0x000fe200078e020d */
[----:B--2---:R-:W-:Y:S04]  /*0530*/  STS [R28], R19 ;  /* 0x000000131c007388 */ /* 0x004fe80000000800 */
[----:B----4-:R-:W-:Y:S04]  /*0540*/  STS [R28+0x20], R20 ;  /* 0x000020141c007388 */ /* 0x010fe80000000800 */
[----:B-----5:R-:W-:Y:S04]  /*0550*/  STS [R28+0x60], R24 ;  /* 0x000060181c007388 */ /* 0x020fe80000000800 */
[----:B------:R-:W-:Y:S04]  /*0560*/  STS [R28+0xa0], R25 ;  /* 0x0000a0191c007388 */ /* 0x000fe80000000800 */
[----:B------:R-:W-:Y:S04]  /*0570*/  STS [R28+0xc0], R27 ;  /* 0x0000c01b1c007388 */ /* 0x000fe80000000800 */
[----:B------:R-:W-:Y:S04]  /*0580*/  STS [R28+0x40], R22 ;  /* 0x000040161c007388 */ /* 0x000fe80000000800 */
[----:B------:R-:W-:Y:S04]  /*0590*/  STS [R28+0x80], R23 ;  /* 0x000080171c007388 */ /* 0x000fe80000000800 */
[----:B------:R-:W-:Y:S01]  /*05a0*/  STS [R28+0xe0], R26 ;  /* 0x0000e01a1c007388 */ /* 0x000fe20000000800 */
[----:B------:R-:W-:Y:S06]  /*05b0*/  BAR.SYNC.DEFER_BLOCKING 0x0 ;  /* 0x0000000000007b1d */ /* 0x000fec0000010000 */
[----:B------:R-:W0:Y:S04]  /*05c0*/  LDS.128 R4, [R4] ;  /* 0x0000000004047984 */ /* 0x000e280000000c00 */
[----:B0-----:R0:W-:Y:S02]  /*05d0*/  @!P1 STG.E.128 desc[UR6][R10.64], R4 ;  /* 0x000000040a009986 */ /* 0x0011e4000c101d06 */
[----:B0-----:R-:W-:Y:S05]  /*05e0*/  @P0 EXIT ;  /* 0x000000000000094d */ /* 0x001fea0003800000 */
[----:B0-----:R-:W0:Y:S01]  /*05f0*/  LDS.128 R8, [R13+0x800] ;  /* 0x000800000d087984 */ /* 0x001e220000000c00 */
[----:B------:R-:W-:-:S04]  /*0600*/  IMAD R5, R0, 0x10, R12 ;  /* 0x0000001000057824 */ /* 0x000fc800078e020c */
[----:B------:R-:W-:-:S05]  /*0610*/  IMAD.WIDE R2, R5, 0x4, R2 ;  /* 0x0000000405027825 */ /* 0x000fca00078e0202 */
[----:B0-----:R-:W-:Y:S01]  /*0620*/  STG.E.128 desc[UR6][R2.64], R8 ;  /* 0x0000000802007986 */ /* 0x001fe2000c101d06 */
[----:B------:R-:W-:Y:S05]  /*0630*/  EXIT ;  /* 0x000000000000794d */ /* 0x000fea0003800000 */
.L_x_0:
[----:B------:R-:W-:-:S00]  /*0640*/  BRA `(.L_x_0) ;  /* 0xfffffffc00fc7947 */ /* 0x000fc0000383ffff */
[----:B------:R-:W-:-:S00]  /*0650*/  NOP ;  /* 0x0000000000007918 */ /* 0x000fc00000000000 */
        /* <DEDUP_REMOVED lines=10> */
.L_x_1:


//--------------------- .nv.shared.triton_poi_fused_7 --------------------------
	.section	.nv.shared.triton_poi_fused_7,"aw",@nobits
	.sectionflags	@""
	.align	16
	.zero		1024


//--------------------- .nv.constant0.triton_poi_fused_7 --------------------------
	.section	.nv.constant0.triton_poi_fused_7,"a",@progbits
	.sectionflags	@""
	.align	4
.nv.constant0.triton_poi_fused_7:
	.zero		552
